//
// Generated by NVIDIA NVVM Compiler
//
// Compiler Build ID: CL-36424714
// Cuda compilation tools, release 13.0, V13.0.88
// Based on NVVM 20.0.0
//

.version 9.0
.target sm_100
.address_size 64

	// .globl	_Z3mmkPfS_S_i

.visible .entry _Z3mmkPfS_S_i(
	.param .u64 .ptr .align 1 _Z3mmkPfS_S_i_param_0,
	.param .u64 .ptr .align 1 _Z3mmkPfS_S_i_param_1,
	.param .u64 .ptr .align 1 _Z3mmkPfS_S_i_param_2,
	.param .u32 _Z3mmkPfS_S_i_param_3
)
{
	.reg .pred 	%p<10>;
	.reg .b32 	%r<40>;
	.reg .b32 	%f<67>;
	.reg .b64 	%rd<67>;

	ld.param.u64 	%rd14, [_Z3mmkPfS_S_i_param_0];
	ld.param.u64 	%rd15, [_Z3mmkPfS_S_i_param_1];
	ld.param.u32 	%r18, [_Z3mmkPfS_S_i_param_3];
	cvta.to.global.u64 	%rd1, %rd15;
	cvta.to.global.u64 	%rd2, %rd14;
	mov.u32 	%r19, %ctaid.y;
	mov.u32 	%r20, %ntid.y;
	mov.u32 	%r21, %tid.y;
	mad.lo.s32 	%r1, %r19, %r20, %r21;
	mov.u32 	%r22, %ctaid.x;
	mov.u32 	%r23, %ntid.x;
	mov.u32 	%r24, %tid.x;
	mad.lo.s32 	%r2, %r22, %r23, %r24;
	max.s32 	%r25, %r1, %r2;
	setp.ge.s32 	%p1, %r25, %r18;
	@%p1 bra 	$L__BB0_13;
	mul.lo.s32 	%r3, %r18, %r1;
	and.b32  	%r4, %r18, 7;
	setp.lt.u32 	%p2, %r18, 8;
	mov.f32 	%f66, 0f00000000;
	mov.b32 	%r38, 0;
	@%p2 bra 	$L__BB0_4;
	and.b32  	%r38, %r18, 2147483640;
	neg.s32 	%r36, %r38;
	mul.wide.s32 	%rd16, %r18, 4;
	add.s64 	%rd3, %rd1, %rd16;
	shl.b32 	%r7, %r18, 3;
	mul.wide.s32 	%rd17, %r18, 8;
	add.s64 	%rd4, %rd1, %rd17;
	mul.wide.s32 	%rd18, %r18, 12;
	add.s64 	%rd5, %rd1, %rd18;
	mul.wide.s32 	%rd19, %r18, 16;
	add.s64 	%rd6, %rd1, %rd19;
	mul.wide.s32 	%rd20, %r18, 20;
	add.s64 	%rd7, %rd1, %rd20;
	mul.wide.s32 	%rd21, %r18, 24;
	add.s64 	%rd8, %rd1, %rd21;
	mul.wide.s32 	%rd22, %r18, 28;
	add.s64 	%rd9, %rd1, %rd22;
	mul.wide.u32 	%rd23, %r3, 4;
	add.s64 	%rd24, %rd23, %rd2;
	add.s64 	%rd66, %rd24, 16;
	mov.f32 	%f66, 0f00000000;
	mov.u32 	%r35, %r2;
$L__BB0_3:
	.pragma "nounroll";
	mul.wide.s32 	%rd25, %r35, 4;
	add.s64 	%rd26, %rd3, %rd25;
	add.s64 	%rd27, %rd4, %rd25;
	add.s64 	%rd28, %rd5, %rd25;
	add.s64 	%rd29, %rd6, %rd25;
	add.s64 	%rd30, %rd7, %rd25;
	add.s64 	%rd31, %rd8, %rd25;
	add.s64 	%rd32, %rd9, %rd25;
	add.s64 	%rd33, %rd1, %rd25;
	ld.global.f32 	%f16, [%rd66+-16];
	ld.global.f32 	%f17, [%rd33];
	fma.rn.f32 	%f18, %f16, %f17, %f66;
	ld.global.f32 	%f19, [%rd66+-12];
	ld.global.f32 	%f20, [%rd26];
	fma.rn.f32 	%f21, %f19, %f20, %f18;
	ld.global.f32 	%f22, [%rd66+-8];
	ld.global.f32 	%f23, [%rd27];
	fma.rn.f32 	%f24, %f22, %f23, %f21;
	ld.global.f32 	%f25, [%rd66+-4];
	ld.global.f32 	%f26, [%rd28];
	fma.rn.f32 	%f27, %f25, %f26, %f24;
	ld.global.f32 	%f28, [%rd66];
	ld.global.f32 	%f29, [%rd29];
	fma.rn.f32 	%f30, %f28, %f29, %f27;
	ld.global.f32 	%f31, [%rd66+4];
	ld.global.f32 	%f32, [%rd30];
	fma.rn.f32 	%f33, %f31, %f32, %f30;
	ld.global.f32 	%f34, [%rd66+8];
	ld.global.f32 	%f35, [%rd31];
	fma.rn.f32 	%f36, %f34, %f35, %f33;
	ld.global.f32 	%f37, [%rd66+12];
	ld.global.f32 	%f38, [%rd32];
	fma.rn.f32 	%f66, %f37, %f38, %f36;
	add.s32 	%r36, %r36, 8;
	add.s32 	%r35, %r35, %r7;
	add.s64 	%rd66, %rd66, 32;
	setp.ne.s32 	%p3, %r36, 0;
	@%p3 bra 	$L__BB0_3;
$L__BB0_4:
	setp.eq.s32 	%p4, %r4, 0;
	@%p4 bra 	$L__BB0_12;
	and.b32  	%r13, %r18, 3;
	setp.lt.u32 	%p5, %r4, 4;
	@%p5 bra 	$L__BB0_7;
	add.s32 	%r27, %r38, %r3;
	mul.wide.u32 	%rd34, %r27, 4;
	add.s64 	%rd35, %rd2, %rd34;
	ld.global.f32 	%f40, [%rd35];
	mad.lo.s32 	%r28, %r38, %r18, %r2;
	mul.wide.s32 	%rd36, %r28, 4;
	add.s64 	%rd37, %rd1, %rd36;
	ld.global.f32 	%f41, [%rd37];
	fma.rn.f32 	%f42, %f40, %f41, %f66;
	cvt.u64.u32 	%rd38, %r3;
	cvt.u64.u32 	%rd39, %r38;
	add.s64 	%rd40, %rd39, %rd38;
	shl.b64 	%rd41, %rd40, 2;
	add.s64 	%rd42, %rd2, %rd41;
	ld.global.f32 	%f43, [%rd42+4];
	mul.wide.s32 	%rd43, %r18, 4;
	add.s64 	%rd44, %rd37, %rd43;
	ld.global.f32 	%f44, [%rd44];
	fma.rn.f32 	%f45, %f43, %f44, %f42;
	ld.global.f32 	%f46, [%rd42+8];
	add.s64 	%rd45, %rd44, %rd43;
	ld.global.f32 	%f47, [%rd45];
	fma.rn.f32 	%f48, %f46, %f47, %f45;
	ld.global.f32 	%f49, [%rd42+12];
	add.s64 	%rd46, %rd45, %rd43;
	ld.global.f32 	%f50, [%rd46];
	fma.rn.f32 	%f66, %f49, %f50, %f48;
	add.s32 	%r38, %r38, 4;
$L__BB0_7:
	setp.eq.s32 	%p6, %r13, 0;
	@%p6 bra 	$L__BB0_12;
	setp.eq.s32 	%p7, %r13, 1;
	@%p7 bra 	$L__BB0_10;
	add.s32 	%r29, %r38, %r3;
	mul.wide.u32 	%rd47, %r29, 4;
	add.s64 	%rd48, %rd2, %rd47;
	ld.global.f32 	%f52, [%rd48];
	mad.lo.s32 	%r30, %r38, %r18, %r2;
	mul.wide.s32 	%rd49, %r30, 4;
	add.s64 	%rd50, %rd1, %rd49;
	ld.global.f32 	%f53, [%rd50];
	fma.rn.f32 	%f54, %f52, %f53, %f66;
	cvt.u64.u32 	%rd51, %r3;
	cvt.u64.u32 	%rd52, %r38;
	add.s64 	%rd53, %rd52, %rd51;
	shl.b64 	%rd54, %rd53, 2;
	add.s64 	%rd55, %rd2, %rd54;
	ld.global.f32 	%f55, [%rd55+4];
	mul.wide.s32 	%rd56, %r18, 4;
	add.s64 	%rd57, %rd50, %rd56;
	ld.global.f32 	%f56, [%rd57];
	fma.rn.f32 	%f66, %f55, %f56, %f54;
	add.s32 	%r38, %r38, 2;
$L__BB0_10:
	and.b32  	%r31, %r18, 1;
	setp.eq.b32 	%p8, %r31, 1;
	not.pred 	%p9, %p8;
	@%p9 bra 	$L__BB0_12;
	add.s32 	%r32, %r38, %r3;
	mul.wide.u32 	%rd58, %r32, 4;
	add.s64 	%rd59, %rd2, %rd58;
	ld.global.f32 	%f57, [%rd59];
	mad.lo.s32 	%r33, %r38, %r18, %r2;
	mul.wide.s32 	%rd60, %r33, 4;
	add.s64 	%rd61, %rd1, %rd60;
	ld.global.f32 	%f58, [%rd61];
	fma.rn.f32 	%f66, %f57, %f58, %f66;
$L__BB0_12:
	ld.param.u64 	%rd65, [_Z3mmkPfS_S_i_param_2];
	add.s32 	%r34, %r3, %r2;
	cvta.to.global.u64 	%rd62, %rd65;
	mul.wide.s32 	%rd63, %r34, 4;
	add.s64 	%rd64, %rd62, %rd63;
	st.global.f32 	[%rd64], %f66;
$L__BB0_13:
	ret;

}


// ===== COMPILED SASS (sm_100) =====

	.target	sm_100

	.elftype	@"ET_EXEC"


//--------------------- .note.nv.tkinfo           --------------------------
	.section	.note.nv.tkinfo,"",@"SHT_NOTE"
	.sectionflags	@"SHF_NOTE_NV_TKINFO"
	.tkinfo
        /*0018*/ 	.word	0x00000002
        /*0030*/ 	.string	""
        /*0030*/ 	.string	"ptxas"
        /*0030*/ 	.string	"Cuda compilation tools, release 13.0, V13.0.88"
        /*0030*/ 	.string	"Build cuda_13.0.r13.0/compiler.36424714_0"
        /*0030*/ 	.string	"-arch sm_100 -m 64 "



//--------------------- .note.nv.cuinfo           --------------------------
	.section	.note.nv.cuinfo,"",@"SHT_NOTE"
	.sectionflags	@"SHF_NOTE_NV_CUINFO"
        /*0018*/ 	.short	0x0002
        /*001a*/ 	.short	0x0064
        /*001c*/ 	.short	0x0082
	.zero		2


//--------------------- .nv.info                  --------------------------
	.section	.nv.info,"",@"SHT_CUDA_INFO"
	.align	4


	//----- nvinfo : EIATTR_REGCOUNT
	.align		4
        /*0000*/ 	.byte	0x04, 0x2f
        /*0002*/ 	.short	(.L_1 - .L_0)
	.align		4
.L_0:
        /*0004*/ 	.word	index@(_Z3mmkPfS_S_i)
        /*0008*/ 	.word	0x0000001e


	//----- nvinfo : EIATTR_FRAME_SIZE
	.align		4
.L_1:
        /*000c*/ 	.byte	0x04, 0x11
        /*000e*/ 	.short	(.L_3 - .L_2)
	.align		4
.L_2:
        /*0010*/ 	.word	index@(_Z3mmkPfS_S_i)
        /*0014*/ 	.word	0x00000000


	//----- nvinfo : EIATTR_MIN_STACK_SIZE
	.align		4
.L_3:
        /*0018*/ 	.byte	0x04, 0x12
        /*001a*/ 	.short	(.L_5 - .L_4)
	.align		4
.L_4:
        /*001c*/ 	.word	index@(_Z3mmkPfS_S_i)
        /*0020*/ 	.word	0x00000000
.L_5:


//--------------------- .nv.compat                --------------------------
	.section	.nv.compat,"",@"SHT_CUDA_COMPAT_INFO"
	.align	4
        /*0000*/ 	.byte	0x02, 0x09, 0x00, 0x00, 0x02, 0x02, 0x01, 0x00, 0x02, 0x05, 0x05, 0x00, 0x03, 0x07, 0x01, 0x01
        /*0010*/ 	.byte	0x02, 0x03, 0x00, 0x00, 0x02, 0x06, 0x01, 0x00, 0x04, 0x0b, 0x08, 0x00, 0x09, 0x00, 0x00, 0x00
        /*0020*/ 	.byte	0x00, 0x00, 0x00, 0x00


//--------------------- .nv.info._Z3mmkPfS_S_i    --------------------------
	.section	.nv.info._Z3mmkPfS_S_i,"",@"SHT_CUDA_INFO"
	.sectionflags	@""
	.align	4


	//----- nvinfo : EIATTR_CUDA_API_VERSION
	.align		4
        /*0000*/ 	.byte	0x04, 0x37
        /*0002*/ 	.short	(.L_7 - .L_6)
.L_6:
        /*0004*/ 	.word	0x00000082


	//----- nvinfo : EIATTR_KPARAM_INFO
	.align		4
.L_7:
        /*0008*/ 	.byte	0x04, 0x17
        /*000a*/ 	.short	(.L_9 - .L_8)
.L_8:
        /*000c*/ 	.word	0x00000000
        /*0010*/ 	.short	0x0003
        /*0012*/ 	.short	0x0018
        /*0014*/ 	.byte	0x00, 0xf0, 0x11, 0x00


	//----- nvinfo : EIATTR_KPARAM_INFO
	.align		4
.L_9:
        /*0018*/ 	.byte	0x04, 0x17
        /*001a*/ 	.short	(.L_11 - .L_10)
.L_10:
        /*001c*/ 	.word	0x00000000
        /*0020*/ 	.short	0x0002
        /*0022*/ 	.short	0x0010
        /*0024*/ 	.byte	0x00, 0xf5, 0x21, 0x00


	//----- nvinfo : EIATTR_KPARAM_INFO
	.align		4
.L_11:
        /*0028*/ 	.byte	0x04, 0x17
        /*002a*/ 	.short	(.L_13 - .L_12)
.L_12:
        /*002c*/ 	.word	0x00000000
        /*0030*/ 	.short	0x0001
        /*0032*/ 	.short	0x0008
        /*0034*/ 	.byte	0x00, 0xf5, 0x21, 0x00


	//----- nvinfo : EIATTR_KPARAM_INFO
	.align		4
.L_13:
        /*0038*/ 	.byte	0x04, 0x17
        /*003a*/ 	.short	(.L_15 - .L_14)
.L_14:
        /*003c*/ 	.word	0x00000000
        /*0040*/ 	.short	0x0000
        /*0042*/ 	.short	0x0000
        /*0044*/ 	.byte	0x00, 0xf5, 0x21, 0x00


	//----- nvinfo : EIATTR_SPARSE_MMA_MASK
	.align		4
.L_15:
        /*0048*/ 	.byte	0x03, 0x50
        /*004a*/ 	.short	0x0000


	//----- nvinfo : EIATTR_MAXREG_COUNT
	.align		4
        /*004c*/ 	.byte	0x03, 0x1b
        /*004e*/ 	.short	0x00ff


	//----- nvinfo : EIATTR_MERCURY_ISA_VERSION
	.align		4
        /*0050*/ 	.byte	0x03, 0x5f
        /*0052*/ 	.short	0x0101


	//----- nvinfo : EIATTR_VRC_CTA_INIT_COUNT
	.align		4
        /*0054*/ 	.byte	0x02, 0x4a
	.zero		1
	.zero		1


	//----- nvinfo : EIATTR_EXIT_INSTR_OFFSETS
	.align		4
        /*0058*/ 	.byte	0x04, 0x1c
        /*005a*/ 	.short	(.L_17 - .L_16)


	//   ....[0]....
.L_16:
        /*005c*/ 	.word	0x000000c0


	//   ....[1]....
        /*0060*/ 	.word	0x00000a90


	//----- nvinfo : EIATTR_CBANK_PARAM_SIZE
	.align		4
.L_17:
        /*0064*/ 	.byte	0x03, 0x19
        /*0066*/ 	.short	0x001c


	//----- nvinfo : EIATTR_PARAM_CBANK
	.align		4
        /*0068*/ 	.byte	0x04, 0x0a
        /*006a*/ 	.short	(.L_19 - .L_18)
	.align		4
.L_18:
        /*006c*/ 	.word	index@(.nv.constant0._Z3mmkPfS_S_i)
        /*0070*/ 	.short	0x0380
        /*0072*/ 	.short	0x001c


	//----- nvinfo : EIATTR_SW_WAR
	.align		4
.L_19:
        /*0074*/ 	.byte	0x04, 0x36
        /*0076*/ 	.short	(.L_21 - .L_20)
.L_20:
        /*0078*/ 	.word	0x00000008
.L_21:


//--------------------- .nv.callgraph             --------------------------
	.section	.nv.callgraph,"",@"SHT_CUDA_CALLGRAPH"
	.align	4
	.sectionentsize	8
	.align		4
        /*0000*/ 	.word	0x00000000
	.align		4
        /*0004*/ 	.word	0xffffffff
	.align		4
        /*0008*/ 	.word	0x00000000
	.align		4
        /*000c*/ 	.word	0xfffffffe
	.align		4
        /*0010*/ 	.word	0x00000000
	.align		4
        /*0014*/ 	.word	0xfffffffd
	.align		4
        /*0018*/ 	.word	0x00000000
	.align		4
        /*001c*/ 	.word	0xfffffffc


//--------------------- .text._Z3mmkPfS_S_i       --------------------------
	.section	.text._Z3mmkPfS_S_i,"ax",@progbits
	.align	128
        .global         _Z3mmkPfS_S_i
        .type           _Z3mmkPfS_S_i,@function
        .size           _Z3mmkPfS_S_i,(.L_x_5 - _Z3mmkPfS_S_i)
        .other          _Z3mmkPfS_S_i,@"STO_CUDA_ENTRY STV_DEFAULT"
_Z3mmkPfS_S_i:
.text._Z3mmkPfS_S_i:
[----:B------:R-:W-:Y:S01]  /*0000*/  LDC R1, c[0x0][0x37c] ;  /* 0x0000df00ff017b82 */ /* 0x000fe20000000800 */
[----:B------:R-:W0:Y:S07]  /*0010*/  S2R R0, SR_TID.Y ;  /* 0x0000000000007919 */ /* 0x000e2e0000002200 */
[----:B------:R-:W0:Y:S01]  /*0020*/  S2UR UR4, SR_CTAID.Y ;  /* 0x00000000000479c3 */ /* 0x000e220000002600 */
[----:B------:R-:W1:Y:S01]  /*0030*/  LDCU UR20, c[0x0][0x398] ;  /* 0x00007300ff1477ac */ /* 0x000e620008000800 */
[----:B------:R-:W2:Y:S06]  /*0040*/  S2R R3, SR_TID.X ;  /* 0x0000000000037919 */ /* 0x000eac0000002100 */
[----:B------:R-:W0:Y:S08]  /*0050*/  LDC R13, c[0x0][0x364] ;  /* 0x0000d900ff0d7b82 */ /* 0x000e300000000800 */
[----:B------:R-:W2:Y:S08]  /*0060*/  S2UR UR5, SR_CTAID.X ;  /* 0x00000000000579c3 */ /* 0x000eb00000002500 */
[----:B------:R-:W2:Y:S01]  /*0070*/  LDC R2, c[0x0][0x360] ;  /* 0x0000d800ff027b82 */ /* 0x000ea20000000800 */
[----:B0-----:R-:W-:-:S02]  /*0080*/  IMAD R13, R13, UR4, R0 ;  /* 0x000000040d0d7c24 */ /* 0x001fc4000f8e0200 */
[----:B--2---:R-:W-:-:S05]  /*0090*/  IMAD R0, R2, UR5, R3 ;  /* 0x0000000502007c24 */ /* 0x004fca000f8e0203 */
[----:B------:R-:W-:-:S04]  /*00a0*/  VIMNMX R2, PT, PT, R13, R0, !PT ;  /* 0x000000000d027248 */ /* 0x000fc80007fe0100 */
[----:B-1----:R-:W-:-:S13]  /*00b0*/  ISETP.GE.AND P0, PT, R2, UR20, PT ;  /* 0x0000001402007c0c */ /* 0x002fda000bf06270 */
[----:B------:R-:W-:Y:S05]  /*00c0*/  @P0 EXIT ;  /* 0x000000000000094d */ /* 0x000fea0003800000 */
[----:B------:R-:W-:Y:S01]  /*00d0*/  UISETP.GE.U32.AND UP0, UPT, UR20, 0x8, UPT ;  /* 0x000000081400788c */ /* 0x000fe2000bf06070 */
[----:B------:R-:W-:Y:S02]  /*00e0*/  HFMA2 R12, -RZ, RZ, 0, 0 ;  /* 0x00000000ff0c7431 */ /* 0x000fe400000001ff */
[----:B------:R-:W-:Y:S01]  /*00f0*/  IMAD R13, R13, UR20, RZ ;  /* 0x000000140d0d7c24 */ /* 0x000fe2000f8e02ff */
[----:B------:R-:W-:Y:S01]  /*0100*/  UMOV UR4, URZ ;  /* 0x000000ff00047c82 */ /* 0x000fe20008000000 */
[----:B------:R-:W0:Y:S04]  /*0110*/  LDCU.64 UR18, c[0x0][0x358] ;  /* 0x00006b00ff1277ac */ /* 0x000e280008000a00 */
[----:B------:R-:W-:Y:S05]  /*0120*/  BRA.U !UP0, `(.L_x_0) ;  /* 0x0000000508047547 */ /* 0x000fea000b800000 */
[----:B------:R-:W1:Y:S01]  /*0130*/  LDCU.128 UR24, c[0x0][0x380] ;  /* 0x00007000ff1877ac */ /* 0x000e620008000c00 */
[----:B------:R-:W-:Y:S02]  /*0140*/  MOV R12, RZ ;  /* 0x000000ff000c7202 */ /* 0x000fe40000000f00 */
[----:B------:R-:W-:Y:S01]  /*0150*/  MOV R14, R0 ;  /* 0x00000000000e7202 */ /* 0x000fe20000000f00 */
[----:B------:R-:W-:-:S04]  /*0160*/  ULOP3.LUT UR4, UR20, 0x7ffffff8, URZ, 0xc0, !UPT ;  /* 0x7ffffff814047892 */ /* 0x000fc8000f8ec0ff */
[----:B------:R-:W-:Y:S01]  /*0170*/  UIADD3 UR5, UPT, UPT, -UR4, URZ, URZ ;  /* 0x000000ff04057290 */ /* 0x000fe2000fffe1ff */
[----:B-1----:R-:W-:Y:S01]  /*0180*/  MOV R2, UR24 ;  /* 0x0000001800027c02 */ /* 0x002fe20008000f00 */
[----:B------:R-:W-:Y:S01]  /*0190*/  UIMAD.WIDE UR6, UR20, 0x8, UR26 ;  /* 0x00000008140678a5 */ /* 0x000fe2000f8e021a */
[----:B------:R-:W-:Y:S01]  /*01a0*/  MOV R3, UR25 ;  /* 0x0000001900037c02 */ /* 0x000fe20008000f00 */
[----:B------:R-:W-:Y:S02]  /*01b0*/  UIMAD.WIDE UR8, UR20, 0xc, UR26 ;  /* 0x0000000c140878a5 */ /* 0x000fe4000f8e021a */
[----:B------:R-:W-:Y:S01]  /*01c0*/  UIMAD.WIDE UR10, UR20, 0x10, UR26 ;  /* 0x00000010140a78a5 */ /* 0x000fe2000f8e021a */
[----:B------:R-:W-:Y:S01]  /*01d0*/  IMAD.WIDE.U32 R2, R13, 0x4, R2 ;  /* 0x000000040d027825 */ /* 0x000fe200078e0002 */
[----:B------:R-:W-:Y:S02]  /*01e0*/  UIMAD.WIDE UR12, UR20, 0x14, UR26 ;  /* 0x00000014140c78a5 */ /* 0x000fe4000f8e021a */
[----:B------:R-:W-:Y:S01]  /*01f0*/  UIMAD.WIDE UR14, UR20, 0x18, UR26 ;  /* 0x00000018140e78a5 */ /* 0x000fe2000f8e021a */
[----:B------:R-:W-:Y:S01]  /*0200*/  IADD3 R2, P0, PT, R2, 0x10, RZ ;  /* 0x0000001002027810 */ /* 0x000fe20007f1e0ff */
[----:B------:R-:W-:-:S03]  /*0210*/  UIMAD.WIDE UR16, UR20, 0x1c, UR26 ;  /* 0x0000001c141078a5 */ /* 0x000fc6000f8e021a */
[----:B------:R-:W-:-:S09]  /*0220*/  IADD3.X R3, PT, PT, RZ, R3, RZ, P0, !PT ;  /* 0x00000003ff037210 */ /* 0x000fd200007fe4ff */
.L_x_1:
[----:B------:R-:W-:Y:S01]  /*0230*/  UIMAD.WIDE UR22, UR20, 0x4, UR26 ;  /* 0x00000004141678a5 */ /* 0x000fe2000f8e021a */
[----:B------:R-:W-:Y:S02]  /*0240*/  IMAD.MOV.U32 R23, RZ, RZ, 0x4 ;  /* 0x00000004ff177424 */ /* 0x000fe400078e00ff */
[----:B------:R-:W-:Y:S01]  /*0250*/  HFMA2 R11, -RZ, RZ, 0, 2.384185791015625e-07 ;  /* 0x00000004ff0b7431 */ /* 0x000fe200000001ff */
[----:B------:R-:W-:Y:S01]  /*0260*/  MOV R25, 0x4 ;  /* 0x0000000400197802 */ /* 0x000fe20000000f00 */
[----:B0-----:R-:W2:Y:S01]  /*0270*/  LDG.E R21, desc[UR18][R2.64+-0x10] ;  /* 0xfffff01202157981 */ /* 0x001ea2000c1e1900 */
[C---:B------:R-:W-:Y:S01]  /*0280*/  IMAD.WIDE R22, R14.reuse, R23, UR26 ;  /* 0x0000001a0e167e25 */ /* 0x040fe2000f8e0217 */
[----:B------:R-:W-:Y:S02]  /*0290*/  MOV R8, UR22 ;  /* 0x0000001600087c02 */ /* 0x000fe40008000f00 */
[----:B------:R-:W-:Y:S01]  /*02a0*/  MOV R9, UR23 ;  /* 0x0000001700097c02 */ /* 0x000fe20008000f00 */
[----:B------:R-:W3:Y:S02]  /*02b0*/  LDG.E R19, desc[UR18][R2.64+-0xc] ;  /* 0xfffff41202137981 */ /* 0x000ee4000c1e1900 */
[----:B------:R-:W-:-:S02]  /*02c0*/  IMAD.WIDE R8, R14, 0x4, R8 ;  /* 0x000000040e087825 */ /* 0x000fc400078e0208 */
[----:B------:R-:W2:Y:S01]  /*02d0*/  LDG.E R22, desc[UR18][R22.64] ;  /* 0x0000001216167981 */ /* 0x000ea2000c1e1900 */
[----:B------:R-:W-:Y:S01]  /*02e0*/  MOV R5, 0x4 ;  /* 0x0000000400057802 */ /* 0x000fe20000000f00 */
[C---:B------:R-:W-:Y:S02]  /*02f0*/  IMAD.WIDE R24, R14.reuse, R25, UR6 ;  /* 0x000000060e187e25 */ /* 0x040fe4000f8e0219 */
[----:B------:R0:W3:Y:S02]  /*0300*/  LDG.E R20, desc[UR18][R8.64] ;  /* 0x0000001208147981 */ /* 0x0000e4000c1e1900 */
[----:B------:R-:W-:Y:S02]  /*0310*/  IMAD.WIDE R10, R14, R11, UR8 ;  /* 0x000000080e0a7e25 */ /* 0x000fe4000f8e020b */
[----:B------:R-:W4:Y:S04]  /*0320*/  LDG.E R18, desc[UR18][R24.64] ;  /* 0x0000001218127981 */ /* 0x000f28000c1e1900 */
[----:B------:R-:W4:Y:S01]  /*0330*/  LDG.E R17, desc[UR18][R2.64+-0x8] ;  /* 0xfffff81202117981 */ /* 0x000f22000c1e1900 */
[----:B0-----:R-:W-:-:S02]  /*0340*/  HFMA2 R9, -RZ, RZ, 0, 2.384185791015625e-07 ;  /* 0x00000004ff097431 */ /* 0x001fc400000001ff */
[----:B------:R-:W-:Y:S01]  /*0350*/  IMAD.MOV.U32 R7, RZ, RZ, 0x4 ;  /* 0x00000004ff077424 */ /* 0x000fe200078e00ff */
[----:B------:R0:W5:Y:S01]  /*0360*/  LDG.E R16, desc[UR18][R10.64] ;  /* 0x000000120a107981 */ /* 0x000162000c1e1900 */
[----:B------:R-:W-:-:S03]  /*0370*/  IMAD.WIDE R4, R14, R5, UR10 ;  /* 0x0000000a0e047e25 */ /* 0x000fc6000f8e0205 */
[----:B------:R-:W5:Y:S01]  /*0380*/  LDG.E R15, desc[UR18][R2.64+-0x4] ;  /* 0xfffffc12020f7981 */ /* 0x000f62000c1e1900 */
[C---:B------:R-:W-:Y:S01]  /*0390*/  IMAD.WIDE R6, R14.reuse, R7, UR12 ;  /* 0x0000000c0e067e25 */ /* 0x040fe2000f8e0207 */
[----:B------:R-:W-:Y:S02]  /*03a0*/  MOV R27, 0x4 ;  /* 0x00000004001b7802 */ /* 0x000fe40000000f00 */
[----:B------:R1:W5:Y:S01]  /*03b0*/  LDG.E R4, desc[UR18][R4.64] ;  /* 0x0000001204047981 */ /* 0x000362000c1e1900 */
[----:B------:R-:W-:-:S03]  /*03c0*/  IMAD.WIDE R8, R14, R9, UR14 ;  /* 0x0000000e0e087e25 */ /* 0x000fc6000f8e0209 */
[----:B------:R-:W5:Y:S01]  /*03d0*/  LDG.E R23, desc[UR18][R2.64] ;  /* 0x0000001202177981 */ /* 0x000f62000c1e1900 */
[----:B0-----:R-:W-:-:S03]  /*03e0*/  IMAD.WIDE R10, R14, R27, UR16 ;  /* 0x000000100e0a7e25 */ /* 0x001fc6000f8e021b */
[----:B------:R-:W5:Y:S04]  /*03f0*/  LDG.E R7, desc[UR18][R6.64] ;  /* 0x0000001206077981 */ /* 0x000f68000c1e1900 */
[----:B------:R-:W5:Y:S04]  /*0400*/  LDG.E R24, desc[UR18][R2.64+0x4] ;  /* 0x0000041202187981 */ /* 0x000f68000c1e1900 */
[----:B------:R-:W5:Y:S04]  /*0410*/  LDG.E R8, desc[UR18][R8.64] ;  /* 0x0000001208087981 */ /* 0x000f68000c1e1900 */
[----:B------:R-:W5:Y:S04]  /*0420*/  LDG.E R25, desc[UR18][R2.64+0x8] ;  /* 0x0000081202197981 */ /* 0x000f68000c1e1900 */
[----:B------:R-:W5:Y:S04]  /*0430*/  LDG.E R10, desc[UR18][R10.64] ;  /* 0x000000120a0a7981 */ /* 0x000f68000c1e1900 */
[----:B------:R0:W5:Y:S01]  /*0440*/  LDG.E R27, desc[UR18][R2.64+0xc] ;  /* 0x00000c12021b7981 */ /* 0x000162000c1e1900 */
[----:B------:R-:W-:-:S04]  /*0450*/  UIADD3 UR5, UPT, UPT, UR5, 0x8, URZ ;  /* 0x0000000805057890 */ /* 0x000fc8000fffe0ff */
[----:B------:R-:W-:Y:S01]  /*0460*/  UISETP.NE.AND UP0, UPT, UR5, URZ, UPT ;  /* 0x000000ff0500728c */ /* 0x000fe2000bf05270 */
[----:B-1----:R-:W-:Y:S02]  /*0470*/  MOV R5, UR20 ;  /* 0x0000001400057c02 */ /* 0x002fe40008000f00 */
[----:B0-----:R-:W-:Y:S02]  /*0480*/  IADD3 R2, P0, PT, R2, 0x20, RZ ;  /* 0x0000002002027810 */ /* 0x001fe40007f1e0ff */
[----:B------:R-:W-:Y:S02]  /*0490*/  LEA R14, R5, R14, 0x3 ;  /* 0x0000000e050e7211 */ /* 0x000fe400078e18ff */
[----:B------:R-:W-:Y:S01]  /*04a0*/  IADD3.X R3, PT, PT, RZ, R3, RZ, P0, !PT ;  /* 0x00000003ff037210 */ /* 0x000fe200007fe4ff */
[----:B--2---:R-:W-:-:S04]  /*04b0*/  FFMA R22, R21, R22, R12 ;  /* 0x0000001615167223 */ /* 0x004fc8000000000c */
[----:B---3--:R-:W-:-:S04]  /*04c0*/  FFMA R20, R19, R20, R22 ;  /* 0x0000001413147223 */ /* 0x008fc80000000016 */
[----:B----4-:R-:W-:-:S04]  /*04d0*/  FFMA R18, R17, R18, R20 ;  /* 0x0000001211127223 */ /* 0x010fc80000000014 */
[----:B-----5:R-:W-:-:S04]  /*04e0*/  FFMA R16, R15, R16, R18 ;  /* 0x000000100f107223 */ /* 0x020fc80000000012 */
[----:B------:R-:W-:-:S04]  /*04f0*/  FFMA R23, R23, R4, R16 ;  /* 0x0000000417177223 */ /* 0x000fc80000000010 */
[----:B------:R-:W-:-:S04]  /*0500*/  FFMA R24, R24, R7, R23 ;  /* 0x0000000718187223 */ /* 0x000fc80000000017 */
[----:B------:R-:W-:-:S04]  /*0510*/  FFMA R8, R25, R8, R24 ;  /* 0x0000000819087223 */ /* 0x000fc80000000018 */
[----:B------:R-:W-:Y:S01]  /*0520*/  FFMA R12, R27, R10, R8 ;  /* 0x0000000a1b0c7223 */ /* 0x000fe20000000008 */
[----:B------:R-:W-:Y:S06]  /*0530*/  BRA.U UP0, `(.L_x_1) ;  /* 0xfffffffd003c7547 */ /* 0x000fec000b83ffff */
.L_x_0:
[----:B------:R-:W-:-:S04]  /*0540*/  ULOP3.LUT UR6, UR20, 0x7, URZ, 0xc0, !UPT ;  /* 0x0000000714067892 */ /* 0x000fc8000f8ec0ff */
[----:B------:R-:W-:-:S09]  /*0550*/  UISETP.NE.AND UP0, UPT, UR6, URZ, UPT ;  /* 0x000000ff0600728c */ /* 0x000fd2000bf05270 */
[----:B------:R-:W-:Y:S05]  /*0560*/  BRA.U !UP0, `(.L_x_2) ;  /* 0x0000000508387547 */ /* 0x000fea000b800000 */
[----:B------:R-:W-:Y:S02]  /*0570*/  UISETP.GE.U32.AND UP0, UPT, UR6, 0x4, UPT ;  /* 0x000000040600788c */ /* 0x000fe4000bf06070 */
[----:B------:R-:W-:-:S04]  /*0580*/  ULOP3.LUT UR5, UR20, 0x3, URZ, 0xc0, !UPT ;  /* 0x0000000314057892 */ /* 0x000fc8000f8ec0ff */
[----:B------:R-:W-:-:S03]  /*0590*/  UISETP.NE.AND UP1, UPT, UR5, URZ, UPT ;  /* 0x000000ff0500728c */ /* 0x000fc6000bf25270 */
[----:B------:R-:W-:Y:S08]  /*05a0*/  BRA.U !UP0, `(.L_x_3) ;  /* 0x00000001087c7547 */ /* 0x000ff0000b800000 */
[----:B------:R-:W1:Y:S01]  /*05b0*/  LDC.64 R6, c[0x0][0x388] ;  /* 0x0000e200ff067b82 */ /* 0x000e620000000a00 */
[----:B------:R-:W2:Y:S01]  /*05c0*/  LDCU.64 UR6, c[0x0][0x380] ;  /* 0x00007000ff0677ac */ /* 0x000ea20008000a00 */
[----:B------:R-:W-:Y:S01]  /*05d0*/  IMAD.U32 R9, RZ, RZ, UR4 ;  /* 0x00000004ff097e24 */ /* 0x000fe2000f8e00ff */
[C---:B------:R-:W-:Y:S02]  /*05e0*/  IADD3 R3, PT, PT, R13.reuse, UR4, RZ ;  /* 0x000000040d037c10 */ /* 0x040fe4000fffe0ff */
[----:B------:R-:W-:Y:S01]  /*05f0*/  IADD3 R10, P0, PT, R13, UR4, RZ ;  /* 0x000000040d0a7c10 */ /* 0x000fe2000ff1e0ff */
[----:B------:R-:W-:Y:S01]  /*0600*/  IMAD R9, R9, UR20, R0 ;  /* 0x0000001409097c24 */ /* 0x000fe2000f8e0200 */
[----:B------:R-:W-:Y:S01]  /*0610*/  MOV R11, UR20 ;  /* 0x00000014000b7c02 */ /* 0x000fe20008000f00 */
[----:B------:R-:W3:Y:S01]  /*0620*/  LDC.64 R4, c[0x0][0x380] ;  /* 0x0000e000ff047b82 */ /* 0x000ee20000000a00 */
[----:B------:R-:W-:Y:S01]  /*0630*/  MOV R15, UR20 ;  /* 0x00000014000f7c02 */ /* 0x000fe20008000f00 */
[----:B-1----:R-:W-:Y:S01]  /*0640*/  IMAD.WIDE R6, R9, 0x4, R6 ;  /* 0x0000000409067825 */ /* 0x002fe200078e0206 */
[----:B------:R-:W-:-:S05]  /*0650*/  MOV R9, UR20 ;  /* 0x0000001400097c02 */ /* 0x000fca0008000f00 */
[----:B------:R-:W-:Y:S02]  /*0660*/  IMAD.WIDE R8, R9, 0x4, R6 ;  /* 0x0000000409087825 */ /* 0x000fe400078e0206 */
[----:B0-----:R-:W4:Y:S02]  /*0670*/  LDG.E R6, desc[UR18][R6.64] ;  /* 0x0000001206067981 */ /* 0x001f24000c1e1900 */
[----:B---3--:R-:W-:Y:S01]  /*0680*/  IMAD.WIDE.U32 R4, R3, 0x4, R4 ;  /* 0x0000000403047825 */ /* 0x008fe200078e0004 */
[----:B------:R-:W-:Y:S01]  /*0690*/  IADD3.X R3, PT, PT, RZ, RZ, RZ, P0, !PT ;  /* 0x000000ffff037210 */ /* 0x000fe200007fe4ff */
[----:B------:R-:W3:Y:S01]  /*06a0*/  LDG.E R17, desc[UR18][R8.64] ;  /* 0x0000001208117981 */ /* 0x000ee2000c1e1900 */
[----:B--2---:R-:W-:-:S03]  /*06b0*/  LEA R2, P0, R10, UR6, 0x2 ;  /* 0x000000060a027c11 */ /* 0x004fc6000f8010ff */
[----:B------:R-:W4:Y:S01]  /*06c0*/  LDG.E R5, desc[UR18][R4.64] ;  /* 0x0000001204057981 */ /* 0x000f22000c1e1900 */
[----:B------:R-:W-:Y:S01]  /*06d0*/  LEA.HI.X R3, R10, UR7, R3, 0x2, P0 ;  /* 0x000000070a037c11 */ /* 0x000fe200080f1403 */
[----:B------:R-:W-:-:S04]  /*06e0*/  IMAD.WIDE R10, R11, 0x4, R8 ;  /* 0x000000040b0a7825 */ /* 0x000fc800078e0208 */
[----:B------:R-:W3:Y:S01]  /*06f0*/  LDG.E R16, desc[UR18][R2.64+0x4] ;  /* 0x0000041202107981 */ /* 0x000ee2000c1e1900 */
[----:B------:R-:W-:-:S03]  /*0700*/  IMAD.WIDE R14, R15, 0x4, R10 ;  /* 0x000000040f0e7825 */ /* 0x000fc600078e020a */
[----:B------:R-:W2:Y:S04]  /*0710*/  LDG.E R19, desc[UR18][R10.64] ;  /* 0x000000120a137981 */ /* 0x000ea8000c1e1900 */
[----:B------:R-:W2:Y:S04]  /*0720*/  LDG.E R18, desc[UR18][R2.64+0x8] ;  /* 0x0000081202127981 */ /* 0x000ea8000c1e1900 */
[----:B------:R-:W5:Y:S04]  /*0730*/  LDG.E R20, desc[UR18][R2.64+0xc] ;  /* 0x00000c1202147981 */ /* 0x000f68000c1e1900 */
[----:B------:R-:W5:Y:S01]  /*0740*/  LDG.E R14, desc[UR18][R14.64] ;  /* 0x000000120e0e7981 */ /* 0x000f62000c1e1900 */
[----:B------:R-:W-:Y:S01]  /*0750*/  UIADD3 UR4, UPT, UPT, UR4, 0x4, URZ ;  /* 0x0000000404047890 */ /* 0x000fe2000fffe0ff */
[----:B----4-:R-:W-:-:S04]  /*0760*/  FFMA R5, R5, R6, R12 ;  /* 0x0000000605057223 */ /* 0x010fc8000000000c */
[----:B---3--:R-:W-:-:S04]  /*0770*/  FFMA R5, R16, R17, R5 ;  /* 0x0000001110057223 */ /* 0x008fc80000000005 */
[----:B--2---:R-:W-:-:S04]  /*0780*/  FFMA R5, R18, R19, R5 ;  /* 0x0000001312057223 */ /* 0x004fc80000000005 */
[----:B-----5:R-:W-:-:S07]  /*0790*/  FFMA R12, R20, R14, R5 ;  /* 0x0000000e140c7223 */ /* 0x020fce0000000005 */
.L_x_3:
[----:B------:R-:W-:Y:S05]  /*07a0*/  BRA.U !UP1, `(.L_x_2) ;  /* 0x0000000109a87547 */ /* 0x000fea000b800000 */
[----:B------:R-:W-:Y:S01]  /*07b0*/  UISETP.NE.AND UP0, UPT, UR5, 0x1, UPT ;  /* 0x000000010500788c */ /* 0x000fe2000bf05270 */
[----:B------:R-:W-:Y:S01]  /*07c0*/  MOV R7, UR4 ;  /* 0x0000000400077c02 */ /* 0x000fe20008000f00 */
[----:B------:R-:W-:Y:S02]  /*07d0*/  ULOP3.LUT UR5, UR20, 0x1, URZ, 0xc0, !UPT ;  /* 0x0000000114057892 */ /* 0x000fe4000f8ec0ff */
[----:B------:R-:W-:Y:S02]  /*07e0*/  MOV R15, UR20 ;  /* 0x00000014000f7c02 */ /* 0x000fe40008000f00 */
[----:B------:R-:W-:Y:S01]  /*07f0*/  UISETP.NE.U32.AND UP1, UPT, UR5, 0x1, UPT ;  /* 0x000000010500788c */ /* 0x000fe2000bf25070 */
[----:B------:R-:W-:-:S04]  /*0800*/  PLOP3.LUT P1, PT, PT, PT, UP0, 0x80, 0x8 ;  /* 0x000000000008781c */ /* 0x000fc80003f2f008 */
[----:B------:R-:W1:Y:S01]  /*0810*/  @UP0 LDCU.128 UR8, c[0x0][0x380] ;  /* 0x00007000ff0807ac */ /* 0x000e620008000c00 */
[----:B------:R-:W-:Y:S01]  /*0820*/  PLOP3.LUT P0, PT, PT, PT, UP1, 0x80, 0x8 ;  /* 0x000000000008781c */ /* 0x000fe20003f0f018 */
[----:B------:R-:W2:Y:S04]  /*0830*/  @UP0 LDCU.64 UR6, c[0x0][0x380] ;  /* 0x00007000ff0607ac */ /* 0x000ea80008000a00 */
[----:B------:R-:W3:Y:S03]  /*0840*/  @!UP1 LDCU.128 UR12, c[0x0][0x380] ;  /* 0x00007000ff0c97ac */ /* 0x000ee60008000c00 */
[C---:B------:R-:W-:Y:S02]  /*0850*/  @P1 IADD3 R3, PT, PT, R13.reuse, UR4, RZ ;  /* 0x000000040d031c10 */ /* 0x040fe4000fffe0ff */
[----:B------:R-:W-:Y:S01]  /*0860*/  @P1 IADD3 R6, P2, PT, R13, UR4, RZ ;  /* 0x000000040d061c10 */ /* 0x000fe2000ff5e0ff */
[----:B------:R-:W-:Y:S01]  /*0870*/  @UP0 UIADD3 UR4, UPT, UPT, UR4, 0x2, URZ ;  /* 0x0000000204040890 */ /* 0x000fe2000fffe0ff */
[----:B-1----:R-:W-:Y:S01]  /*0880*/  MOV R11, UR9 ;  /* 0x00000009000b7c02 */ /* 0x002fe20008000f00 */
[----:B------:R-:W-:Y:S01]  /*0890*/  IMAD.U32 R10, RZ, RZ, UR8 ;  /* 0x00000008ff0a7e24 */ /* 0x000fe2000f8e00ff */
[----:B------:R-:W-:-:S02]  /*08a0*/  MOV R4, UR10 ;  /* 0x0000000a00047c02 */ /* 0x000fc40008000f00 */
[----:B------:R-:W-:Y:S01]  /*08b0*/  MOV R5, UR11 ;  /* 0x0000000b00057c02 */ /* 0x000fe20008000f00 */
[----:B------:R-:W-:-:S04]  /*08c0*/  @P1 IMAD.WIDE.U32 R10, R3, 0x4, R10 ;  /* 0x00000004030a1825 */ /* 0x000fc800078e000a */
[----:B------:R-:W-:Y:S01]  /*08d0*/  @P1 IMAD R3, R7, UR20, R0 ;  /* 0x0000001407031c24 */ /* 0x000fe2000f8e0200 */
[----:B------:R-:W-:Y:S01]  /*08e0*/  @P1 IADD3.X R7, PT, PT, RZ, RZ, RZ, P2, !PT ;  /* 0x000000ffff071210 */ /* 0x000fe200017fe4ff */
[----:B------:R-:W-:Y:S01]  /*08f0*/  IMAD.U32 R19, RZ, RZ, UR4 ;  /* 0x00000004ff137e24 */ /* 0x000fe2000f8e00ff */
[C---:B--2---:R-:W-:Y:S01]  /*0900*/  @P1 LEA R2, P2, R6.reuse, UR6, 0x2 ;  /* 0x0000000606021c11 */ /* 0x044fe2000f8410ff */
[----:B------:R-:W-:Y:S01]  /*0910*/  @P1 IMAD.WIDE R4, R3, 0x4, R4 ;  /* 0x0000000403041825 */ /* 0x000fe200078e0204 */
[----:B------:R-:W-:Y:S01]  /*0920*/  @!P0 IADD3 R17, PT, PT, R13, UR4, RZ ;  /* 0x000000040d118c10 */ /* 0x000fe2000fffe0ff */
[----:B0-----:R-:W2:Y:S01]  /*0930*/  @P1 LDG.E R11, desc[UR18][R10.64] ;  /* 0x000000120a0b1981 */ /* 0x001ea2000c1e1900 */
[----:B------:R-:W-:Y:S01]  /*0940*/  @P1 LEA.HI.X R3, R6, UR7, R7, 0x2, P2 ;  /* 0x0000000706031c11 */ /* 0x000fe200090f1407 */
[----:B------:R-:W-:Y:S01]  /*0950*/  @!P0 IMAD R19, R19, UR20, R0 ;  /* 0x0000001413138c24 */ /* 0x000fe2000f8e0200 */
[----:B---3--:R-:W-:Y:S01]  /*0960*/  MOV R6, UR12 ;  /* 0x0000000c00067c02 */ /* 0x008fe20008000f00 */
[----:B------:R-:W-:Y:S01]  /*0970*/  @P1 IMAD.WIDE R14, R15, 0x4, R4 ;  /* 0x000000040f0e1825 */ /* 0x000fe200078e0204 */
[----:B------:R-:W-:Y:S01]  /*0980*/  MOV R7, UR13 ;  /* 0x0000000d00077c02 */ /* 0x000fe20008000f00 */
[----:B------:R-:W2:Y:S01]  /*0990*/  @P1 LDG.E R4, desc[UR18][R4.64] ;  /* 0x0000001204041981 */ /* 0x000ea2000c1e1900 */
[----:B------:R-:W-:-:S02]  /*09a0*/  MOV R8, UR14 ;  /* 0x0000000e00087c02 */ /* 0x000fc40008000f00 */
[----:B------:R-:W-:Y:S01]  /*09b0*/  MOV R9, UR15 ;  /* 0x0000000f00097c02 */ /* 0x000fe20008000f00 */
[----:B------:R-:W-:Y:S01]  /*09c0*/  @!P0 IMAD.WIDE.U32 R6, R17, 0x4, R6 ;  /* 0x0000000411068825 */ /* 0x000fe200078e0006 */
[----:B------:R-:W3:Y:S03]  /*09d0*/  @P1 LDG.E R14, desc[UR18][R14.64] ;  /* 0x000000120e0e1981 */ /* 0x000ee6000c1e1900 */
[----:B------:R-:W-:Y:S01]  /*09e0*/  @!P0 IMAD.WIDE R8, R19, 0x4, R8 ;  /* 0x0000000413088825 */ /* 0x000fe200078e0208 */
[----:B------:R-:W3:Y:S04]  /*09f0*/  @P1 LDG.E R2, desc[UR18][R2.64+0x4] ;  /* 0x0000041202021981 */ /* 0x000ee8000c1e1900 */
[----:B------:R-:W4:Y:S04]  /*0a00*/  @!P0 LDG.E R7, desc[UR18][R6.64] ;  /* 0x0000001206078981 */ /* 0x000f28000c1e1900 */
[----:B------:R-:W4:Y:S01]  /*0a10*/  @!P0 LDG.E R8, desc[UR18][R8.64] ;  /* 0x0000001208088981 */ /* 0x000f22000c1e1900 */
[----:B--2---:R-:W-:-:S04]  /*0a20*/  @P1 FFMA R11, R11, R4, R12 ;  /* 0x000000040b0b1223 */ /* 0x004fc8000000000c */
[----:B---3--:R-:W-:-:S04]  /*0a30*/  @P1 FFMA R12, R2, R14, R11 ;  /* 0x0000000e020c1223 */ /* 0x008fc8000000000b */
[----:B----4-:R-:W-:-:S07]  /*0a40*/  @!P0 FFMA R12, R7, R8, R12 ;  /* 0x00000008070c8223 */ /* 0x010fce000000000c */
.L_x_2:
[----:B------:R-:W1:Y:S01]  /*0a50*/  LDC.64 R2, c[0x0][0x390] ;  /* 0x0000e400ff027b82 */ /* 0x000e620000000a00 */
[----:B------:R-:W-:-:S05]  /*0a60*/  IADD3 R13, PT, PT, R0, R13, RZ ;  /* 0x0000000d000d7210 */ /* 0x000fca0007ffe0ff */
[----:B-1----:R-:W-:-:S05]  /*0a70*/  IMAD.WIDE R2, R13, 0x4, R2 ;  /* 0x000000040d027825 */ /* 0x002fca00078e0202 */
[----:B0-----:R-:W-:Y:S01]  /*0a80*/  STG.E desc[UR18][R2.64], R12 ;  /* 0x0000000c02007986 */ /* 0x001fe2000c101912 */
[----:B------:R-:W-:Y:S05]  /*0a90*/  EXIT ;  /* 0x000000000000794d */ /* 0x000fea0003800000 */
.L_x_4:
[----:B------:R-:W-:-:S00]  /*0aa0*/  BRA `(.L_x_4) ;  /* 0xfffffffc00fc7947 */ /* 0x000fc0000383ffff */
[----:B------:R-:W-:-:S00]  /*0ab0*/  NOP ;  /* 0x0000000000007918 */ /* 0x000fc00000000000 */
        /* <DEDUP_REMOVED lines=12> */
.L_x_5:


//--------------------- .nv.shared.reserved.0     --------------------------
	.section	.nv.shared.reserved.0,"aw",@nobits
	.weak		__nv_reservedSMEM_offset_0_alias
	.size		__nv_reservedSMEM_offset_0_alias, 0, 64
	.other		__nv_reservedSMEM_offset_0_alias,@"STO_CUDA_RESERVED_SHARED STV_DEFAULT"
__nv_reservedSMEM_offset_0_alias:
	.zero		0
	.zero		64


//--------------------- .nv.constant0._Z3mmkPfS_S_i --------------------------
	.section	.nv.constant0._Z3mmkPfS_S_i,"a",@progbits
	.sectionflags	@""
	.align	4
.nv.constant0._Z3mmkPfS_S_i:
	.zero		924


//--------------------- SYMBOLS --------------------------

	.type		.nv.reservedSmem.offset0,@object
	.size		.nv.reservedSmem.offset0,0x4
